//
// Generated by NVIDIA NVVM Compiler
//
// Compiler Build ID: CL-36424714
// Cuda compilation tools, release 13.0, V13.0.88
// Based on NVVM 20.0.0
//

.version 9.0
.target sm_100
.address_size 64

	// .globl	_Z8mltpl_2DP7double2S0_S0_ii

.visible .entry _Z8mltpl_2DP7double2S0_S0_ii(
	.param .u64 .ptr .align 1 _Z8mltpl_2DP7double2S0_S0_ii_param_0,
	.param .u64 .ptr .align 1 _Z8mltpl_2DP7double2S0_S0_ii_param_1,
	.param .u64 .ptr .align 1 _Z8mltpl_2DP7double2S0_S0_ii_param_2,
	.param .u32 _Z8mltpl_2DP7double2S0_S0_ii_param_3,
	.param .u32 _Z8mltpl_2DP7double2S0_S0_ii_param_4
)
{
	.reg .pred 	%p<11>;
	.reg .b32 	%r<37>;
	.reg .b64 	%rd<27>;
	.reg .b64 	%fd<196>;

	ld.param.u64 	%rd9, [_Z8mltpl_2DP7double2S0_S0_ii_param_0];
	ld.param.u64 	%rd10, [_Z8mltpl_2DP7double2S0_S0_ii_param_1];
	ld.param.u64 	%rd8, [_Z8mltpl_2DP7double2S0_S0_ii_param_2];
	ld.param.u32 	%r21, [_Z8mltpl_2DP7double2S0_S0_ii_param_3];
	ld.param.u32 	%r22, [_Z8mltpl_2DP7double2S0_S0_ii_param_4];
	cvta.to.global.u64 	%rd1, %rd9;
	cvta.to.global.u64 	%rd2, %rd10;
	mov.u32 	%r23, %tid.x;
	mov.u32 	%r24, %ctaid.x;
	mov.u32 	%r1, %ntid.x;
	mad.lo.s32 	%r31, %r24, %r1, %r23;
	setp.ge.s32 	%p1, %r31, %r22;
	@%p1 bra 	$L__BB0_15;
	mov.u32 	%r25, %nctaid.x;
	mul.lo.s32 	%r3, %r1, %r25;
	and.b32  	%r4, %r21, 7;
	and.b32  	%r5, %r21, 3;
	and.b32  	%r6, %r21, 2147483640;
	and.b32  	%r7, %r21, 1;
	neg.s32 	%r8, %r6;
	cvta.to.global.u64 	%rd3, %rd8;
$L__BB0_2:
	setp.lt.s32 	%p2, %r21, 1;
	@%p2 bra 	$L__BB0_14;
	setp.lt.u32 	%p3, %r21, 8;
	mul.lo.s32 	%r10, %r31, %r21;
	mul.wide.s32 	%rd11, %r31, 16;
	add.s64 	%rd4, %rd3, %rd11;
	mov.b32 	%r35, 0;
	@%p3 bra 	$L__BB0_6;
	add.s64 	%rd26, %rd2, 64;
	mov.u32 	%r32, %r10;
	mov.u32 	%r33, %r8;
$L__BB0_5:
	.pragma "nounroll";
	mul.wide.s32 	%rd12, %r32, 16;
	add.s64 	%rd13, %rd1, %rd12;
	ld.global.v2.f64 	{%fd1, %fd2}, [%rd26+-64];
	ld.global.v2.f64 	{%fd3, %fd4}, [%rd4];
	add.f64 	%fd5, %fd1, %fd3;
	add.f64 	%fd6, %fd2, %fd4;
	ld.global.v2.f64 	{%fd7, %fd8}, [%rd13];
	mul.f64 	%fd9, %fd5, %fd7;
	mul.f64 	%fd10, %fd6, %fd8;
	sub.f64 	%fd11, %fd9, %fd10;
	mul.f64 	%fd12, %fd5, %fd8;
	fma.rn.f64 	%fd13, %fd6, %fd7, %fd12;
	st.global.v2.f64 	[%rd13], {%fd11, %fd13};
	ld.global.v2.f64 	{%fd14, %fd15}, [%rd26+-48];
	ld.global.v2.f64 	{%fd16, %fd17}, [%rd4];
	add.f64 	%fd18, %fd14, %fd16;
	add.f64 	%fd19, %fd15, %fd17;
	ld.global.v2.f64 	{%fd20, %fd21}, [%rd13+16];
	mul.f64 	%fd22, %fd18, %fd20;
	mul.f64 	%fd23, %fd19, %fd21;
	sub.f64 	%fd24, %fd22, %fd23;
	mul.f64 	%fd25, %fd18, %fd21;
	fma.rn.f64 	%fd26, %fd19, %fd20, %fd25;
	st.global.v2.f64 	[%rd13+16], {%fd24, %fd26};
	ld.global.v2.f64 	{%fd27, %fd28}, [%rd26+-32];
	ld.global.v2.f64 	{%fd29, %fd30}, [%rd4];
	add.f64 	%fd31, %fd27, %fd29;
	add.f64 	%fd32, %fd28, %fd30;
	ld.global.v2.f64 	{%fd33, %fd34}, [%rd13+32];
	mul.f64 	%fd35, %fd31, %fd33;
	mul.f64 	%fd36, %fd32, %fd34;
	sub.f64 	%fd37, %fd35, %fd36;
	mul.f64 	%fd38, %fd31, %fd34;
	fma.rn.f64 	%fd39, %fd32, %fd33, %fd38;
	st.global.v2.f64 	[%rd13+32], {%fd37, %fd39};
	ld.global.v2.f64 	{%fd40, %fd41}, [%rd26+-16];
	ld.global.v2.f64 	{%fd42, %fd43}, [%rd4];
	add.f64 	%fd44, %fd40, %fd42;
	add.f64 	%fd45, %fd41, %fd43;
	ld.global.v2.f64 	{%fd46, %fd47}, [%rd13+48];
	mul.f64 	%fd48, %fd44, %fd46;
	mul.f64 	%fd49, %fd45, %fd47;
	sub.f64 	%fd50, %fd48, %fd49;
	mul.f64 	%fd51, %fd44, %fd47;
	fma.rn.f64 	%fd52, %fd45, %fd46, %fd51;
	st.global.v2.f64 	[%rd13+48], {%fd50, %fd52};
	ld.global.v2.f64 	{%fd53, %fd54}, [%rd26];
	ld.global.v2.f64 	{%fd55, %fd56}, [%rd4];
	add.f64 	%fd57, %fd53, %fd55;
	add.f64 	%fd58, %fd54, %fd56;
	ld.global.v2.f64 	{%fd59, %fd60}, [%rd13+64];
	mul.f64 	%fd61, %fd57, %fd59;
	mul.f64 	%fd62, %fd58, %fd60;
	sub.f64 	%fd63, %fd61, %fd62;
	mul.f64 	%fd64, %fd57, %fd60;
	fma.rn.f64 	%fd65, %fd58, %fd59, %fd64;
	st.global.v2.f64 	[%rd13+64], {%fd63, %fd65};
	ld.global.v2.f64 	{%fd66, %fd67}, [%rd26+16];
	ld.global.v2.f64 	{%fd68, %fd69}, [%rd4];
	add.f64 	%fd70, %fd66, %fd68;
	add.f64 	%fd71, %fd67, %fd69;
	ld.global.v2.f64 	{%fd72, %fd73}, [%rd13+80];
	mul.f64 	%fd74, %fd70, %fd72;
	mul.f64 	%fd75, %fd71, %fd73;
	sub.f64 	%fd76, %fd74, %fd75;
	mul.f64 	%fd77, %fd70, %fd73;
	fma.rn.f64 	%fd78, %fd71, %fd72, %fd77;
	st.global.v2.f64 	[%rd13+80], {%fd76, %fd78};
	ld.global.v2.f64 	{%fd79, %fd80}, [%rd26+32];
	ld.global.v2.f64 	{%fd81, %fd82}, [%rd4];
	add.f64 	%fd83, %fd79, %fd81;
	add.f64 	%fd84, %fd80, %fd82;
	ld.global.v2.f64 	{%fd85, %fd86}, [%rd13+96];
	mul.f64 	%fd87, %fd83, %fd85;
	mul.f64 	%fd88, %fd84, %fd86;
	sub.f64 	%fd89, %fd87, %fd88;
	mul.f64 	%fd90, %fd83, %fd86;
	fma.rn.f64 	%fd91, %fd84, %fd85, %fd90;
	st.global.v2.f64 	[%rd13+96], {%fd89, %fd91};
	ld.global.v2.f64 	{%fd92, %fd93}, [%rd26+48];
	ld.global.v2.f64 	{%fd94, %fd95}, [%rd4];
	add.f64 	%fd96, %fd92, %fd94;
	add.f64 	%fd97, %fd93, %fd95;
	ld.global.v2.f64 	{%fd98, %fd99}, [%rd13+112];
	mul.f64 	%fd100, %fd96, %fd98;
	mul.f64 	%fd101, %fd97, %fd99;
	sub.f64 	%fd102, %fd100, %fd101;
	mul.f64 	%fd103, %fd96, %fd99;
	fma.rn.f64 	%fd104, %fd97, %fd98, %fd103;
	st.global.v2.f64 	[%rd13+112], {%fd102, %fd104};
	add.s32 	%r33, %r33, 8;
	add.s32 	%r32, %r32, 8;
	add.s64 	%rd26, %rd26, 128;
	setp.ne.s32 	%p4, %r33, 0;
	mov.u32 	%r35, %r6;
	@%p4 bra 	$L__BB0_5;
$L__BB0_6:
	setp.eq.s32 	%p5, %r4, 0;
	@%p5 bra 	$L__BB0_14;
	add.s32 	%r27, %r4, -1;
	setp.lt.u32 	%p6, %r27, 3;
	@%p6 bra 	$L__BB0_9;
	add.s32 	%r28, %r35, %r10;
	mul.wide.u32 	%rd14, %r35, 16;
	add.s64 	%rd15, %rd2, %rd14;
	ld.global.v2.f64 	{%fd105, %fd106}, [%rd15];
	ld.global.v2.f64 	{%fd107, %fd108}, [%rd4];
	add.f64 	%fd109, %fd105, %fd107;
	add.f64 	%fd110, %fd106, %fd108;
	mul.wide.s32 	%rd16, %r28, 16;
	add.s64 	%rd17, %rd1, %rd16;
	ld.global.v2.f64 	{%fd111, %fd112}, [%rd17];
	mul.f64 	%fd113, %fd109, %fd111;
	mul.f64 	%fd114, %fd110, %fd112;
	sub.f64 	%fd115, %fd113, %fd114;
	mul.f64 	%fd116, %fd109, %fd112;
	fma.rn.f64 	%fd117, %fd110, %fd111, %fd116;
	st.global.v2.f64 	[%rd17], {%fd115, %fd117};
	ld.global.v2.f64 	{%fd118, %fd119}, [%rd15+16];
	ld.global.v2.f64 	{%fd120, %fd121}, [%rd4];
	add.f64 	%fd122, %fd118, %fd120;
	add.f64 	%fd123, %fd119, %fd121;
	ld.global.v2.f64 	{%fd124, %fd125}, [%rd17+16];
	mul.f64 	%fd126, %fd122, %fd124;
	mul.f64 	%fd127, %fd123, %fd125;
	sub.f64 	%fd128, %fd126, %fd127;
	mul.f64 	%fd129, %fd122, %fd125;
	fma.rn.f64 	%fd130, %fd123, %fd124, %fd129;
	st.global.v2.f64 	[%rd17+16], {%fd128, %fd130};
	ld.global.v2.f64 	{%fd131, %fd132}, [%rd15+32];
	ld.global.v2.f64 	{%fd133, %fd134}, [%rd4];
	add.f64 	%fd135, %fd131, %fd133;
	add.f64 	%fd136, %fd132, %fd134;
	ld.global.v2.f64 	{%fd137, %fd138}, [%rd17+32];
	mul.f64 	%fd139, %fd135, %fd137;
	mul.f64 	%fd140, %fd136, %fd138;
	sub.f64 	%fd141, %fd139, %fd140;
	mul.f64 	%fd142, %fd135, %fd138;
	fma.rn.f64 	%fd143, %fd136, %fd137, %fd142;
	st.global.v2.f64 	[%rd17+32], {%fd141, %fd143};
	ld.global.v2.f64 	{%fd144, %fd145}, [%rd15+48];
	ld.global.v2.f64 	{%fd146, %fd147}, [%rd4];
	add.f64 	%fd148, %fd144, %fd146;
	add.f64 	%fd149, %fd145, %fd147;
	ld.global.v2.f64 	{%fd150, %fd151}, [%rd17+48];
	mul.f64 	%fd152, %fd148, %fd150;
	mul.f64 	%fd153, %fd149, %fd151;
	sub.f64 	%fd154, %fd152, %fd153;
	mul.f64 	%fd155, %fd148, %fd151;
	fma.rn.f64 	%fd156, %fd149, %fd150, %fd155;
	st.global.v2.f64 	[%rd17+48], {%fd154, %fd156};
	add.s32 	%r35, %r35, 4;
$L__BB0_9:
	setp.eq.s32 	%p7, %r5, 0;
	@%p7 bra 	$L__BB0_14;
	setp.eq.s32 	%p8, %r5, 1;
	@%p8 bra 	$L__BB0_12;
	add.s32 	%r29, %r35, %r10;
	mul.wide.u32 	%rd18, %r35, 16;
	add.s64 	%rd19, %rd2, %rd18;
	ld.global.v2.f64 	{%fd157, %fd158}, [%rd19];
	ld.global.v2.f64 	{%fd159, %fd160}, [%rd4];
	add.f64 	%fd161, %fd157, %fd159;
	add.f64 	%fd162, %fd158, %fd160;
	mul.wide.s32 	%rd20, %r29, 16;
	add.s64 	%rd21, %rd1, %rd20;
	ld.global.v2.f64 	{%fd163, %fd164}, [%rd21];
	mul.f64 	%fd165, %fd161, %fd163;
	mul.f64 	%fd166, %fd162, %fd164;
	sub.f64 	%fd167, %fd165, %fd166;
	mul.f64 	%fd168, %fd161, %fd164;
	fma.rn.f64 	%fd169, %fd162, %fd163, %fd168;
	st.global.v2.f64 	[%rd21], {%fd167, %fd169};
	ld.global.v2.f64 	{%fd170, %fd171}, [%rd19+16];
	ld.global.v2.f64 	{%fd172, %fd173}, [%rd4];
	add.f64 	%fd174, %fd170, %fd172;
	add.f64 	%fd175, %fd171, %fd173;
	ld.global.v2.f64 	{%fd176, %fd177}, [%rd21+16];
	mul.f64 	%fd178, %fd174, %fd176;
	mul.f64 	%fd179, %fd175, %fd177;
	sub.f64 	%fd180, %fd178, %fd179;
	mul.f64 	%fd181, %fd174, %fd177;
	fma.rn.f64 	%fd182, %fd175, %fd176, %fd181;
	st.global.v2.f64 	[%rd21+16], {%fd180, %fd182};
	add.s32 	%r35, %r35, 2;
$L__BB0_12:
	setp.eq.s32 	%p9, %r7, 0;
	@%p9 bra 	$L__BB0_14;
	add.s32 	%r30, %r35, %r10;
	mul.wide.u32 	%rd22, %r35, 16;
	add.s64 	%rd23, %rd2, %rd22;
	ld.global.v2.f64 	{%fd183, %fd184}, [%rd23];
	ld.global.v2.f64 	{%fd185, %fd186}, [%rd4];
	add.f64 	%fd187, %fd183, %fd185;
	add.f64 	%fd188, %fd184, %fd186;
	mul.wide.s32 	%rd24, %r30, 16;
	add.s64 	%rd25, %rd1, %rd24;
	ld.global.v2.f64 	{%fd189, %fd190}, [%rd25];
	mul.f64 	%fd191, %fd187, %fd189;
	mul.f64 	%fd192, %fd188, %fd190;
	sub.f64 	%fd193, %fd191, %fd192;
	mul.f64 	%fd194, %fd187, %fd190;
	fma.rn.f64 	%fd195, %fd188, %fd189, %fd194;
	st.global.v2.f64 	[%rd25], {%fd193, %fd195};
$L__BB0_14:
	add.s32 	%r31, %r31, %r3;
	bar.sync 	0;
	setp.lt.s32 	%p10, %r31, %r22;
	@%p10 bra 	$L__BB0_2;
$L__BB0_15:
	ret;

}


// ===== COMPILED SASS (sm_100) =====

	.target	sm_100

	.elftype	@"ET_EXEC"


//--------------------- .note.nv.tkinfo           --------------------------
	.section	.note.nv.tkinfo,"",@"SHT_NOTE"
	.sectionflags	@"SHF_NOTE_NV_TKINFO"
	.tkinfo
        /*0018*/ 	.word	0x00000002
        /*0030*/ 	.string	""
        /*0030*/ 	.string	"ptxas"
        /*0030*/ 	.string	"Cuda compilation tools, release 13.0, V13.0.88"
        /*0030*/ 	.string	"Build cuda_13.0.r13.0/compiler.36424714_0"
        /*0030*/ 	.string	"-arch sm_100 -m 64 "



//--------------------- .note.nv.cuinfo           --------------------------
	.section	.note.nv.cuinfo,"",@"SHT_NOTE"
	.sectionflags	@"SHF_NOTE_NV_CUINFO"
        /*0018*/ 	.short	0x0002
        /*001a*/ 	.short	0x0064
        /*001c*/ 	.short	0x0082
	.zero		2


//--------------------- .nv.info                  --------------------------
	.section	.nv.info,"",@"SHT_CUDA_INFO"
	.align	4


	//----- nvinfo : EIATTR_REGCOUNT
	.align		4
        /*0000*/ 	.byte	0x04, 0x2f
        /*0002*/ 	.short	(.L_1 - .L_0)
	.align		4
.L_0:
        /*0004*/ 	.word	index@(_Z8mltpl_2DP7double2S0_S0_ii)
        /*0008*/ 	.word	0x0000001c


	//----- nvinfo : EIATTR_FRAME_SIZE
	.align		4
.L_1:
        /*000c*/ 	.byte	0x04, 0x11
        /*000e*/ 	.short	(.L_3 - .L_2)
	.align		4
.L_2:
        /*0010*/ 	.word	index@(_Z8mltpl_2DP7double2S0_S0_ii)
        /*0014*/ 	.word	0x00000000


	//----- nvinfo : EIATTR_MIN_STACK_SIZE
	.align		4
.L_3:
        /*0018*/ 	.byte	0x04, 0x12
        /*001a*/ 	.short	(.L_5 - .L_4)
	.align		4
.L_4:
        /*001c*/ 	.word	index@(_Z8mltpl_2DP7double2S0_S0_ii)
        /*0020*/ 	.word	0x00000000
.L_5:


//--------------------- .nv.compat                --------------------------
	.section	.nv.compat,"",@"SHT_CUDA_COMPAT_INFO"
	.align	4
        /*0000*/ 	.byte	0x02, 0x09, 0x00, 0x00, 0x02, 0x02, 0x01, 0x00, 0x02, 0x05, 0x05, 0x00, 0x03, 0x07, 0x01, 0x01
        /*0010*/ 	.byte	0x02, 0x03, 0x00, 0x00, 0x02, 0x06, 0x01, 0x00, 0x04, 0x0b, 0x08, 0x00, 0x01, 0x00, 0x00, 0x00
        /*0020*/ 	.byte	0x00, 0x00, 0x00, 0x00


//--------------------- .nv.info._Z8mltpl_2DP7double2S0_S0_ii --------------------------
	.section	.nv.info._Z8mltpl_2DP7double2S0_S0_ii,"",@"SHT_CUDA_INFO"
	.sectionflags	@""
	.align	4


	//----- nvinfo : EIATTR_CUDA_API_VERSION
	.align		4
        /*0000*/ 	.byte	0x04, 0x37
        /*0002*/ 	.short	(.L_7 - .L_6)
.L_6:
        /*0004*/ 	.word	0x00000082


	//----- nvinfo : EIATTR_KPARAM_INFO
	.align		4
.L_7:
        /*0008*/ 	.byte	0x04, 0x17
        /*000a*/ 	.short	(.L_9 - .L_8)
.L_8:
        /*000c*/ 	.word	0x00000000
        /*0010*/ 	.short	0x0004
        /*0012*/ 	.short	0x001c
        /*0014*/ 	.byte	0x00, 0xf0, 0x11, 0x00


	//----- nvinfo : EIATTR_KPARAM_INFO
	.align		4
.L_9:
        /*0018*/ 	.byte	0x04, 0x17
        /*001a*/ 	.short	(.L_11 - .L_10)
.L_10:
        /*001c*/ 	.word	0x00000000
        /*0020*/ 	.short	0x0003
        /*0022*/ 	.short	0x0018
        /*0024*/ 	.byte	0x00, 0xf0, 0x11, 0x00


	//----- nvinfo : EIATTR_KPARAM_INFO
	.align		4
.L_11:
        /*0028*/ 	.byte	0x04, 0x17
        /*002a*/ 	.short	(.L_13 - .L_12)
.L_12:
        /*002c*/ 	.word	0x00000000
        /*0030*/ 	.short	0x0002
        /*0032*/ 	.short	0x0010
        /*0034*/ 	.byte	0x00, 0xf5, 0x21, 0x00


	//----- nvinfo : EIATTR_KPARAM_INFO
	.align		4
.L_13:
        /*0038*/ 	.byte	0x04, 0x17
        /*003a*/ 	.short	(.L_15 - .L_14)
.L_14:
        /*003c*/ 	.word	0x00000000
        /*0040*/ 	.short	0x0001
        /*0042*/ 	.short	0x0008
        /*0044*/ 	.byte	0x00, 0xf5, 0x21, 0x00


	//----- nvinfo : EIATTR_KPARAM_INFO
	.align		4
.L_15:
        /*0048*/ 	.byte	0x04, 0x17
        /*004a*/ 	.short	(.L_17 - .L_16)
.L_16:
        /*004c*/ 	.word	0x00000000
        /*0050*/ 	.short	0x0000
        /*0052*/ 	.short	0x0000
        /*0054*/ 	.byte	0x00, 0xf5, 0x21, 0x00


	//----- nvinfo : EIATTR_SPARSE_MMA_MASK
	.align		4
.L_17:
        /*0058*/ 	.byte	0x03, 0x50
        /*005a*/ 	.short	0x0000


	//----- nvinfo : EIATTR_MAXREG_COUNT
	.align		4
        /*005c*/ 	.byte	0x03, 0x1b
        /*005e*/ 	.short	0x00ff


	//----- nvinfo : EIATTR_NUM_BARRIERS
	.align		4
        /*0060*/ 	.byte	0x02, 0x4c
        /*0062*/ 	.byte	0x01
	.zero		1


	//----- nvinfo : EIATTR_MERCURY_ISA_VERSION
	.align		4
        /*0064*/ 	.byte	0x03, 0x5f
        /*0066*/ 	.short	0x0101


	//----- nvinfo : EIATTR_VRC_CTA_INIT_COUNT
	.align		4
        /*0068*/ 	.byte	0x02, 0x4a
	.zero		1
	.zero		1


	//----- nvinfo : EIATTR_EXIT_INSTR_OFFSETS
	.align		4
        /*006c*/ 	.byte	0x04, 0x1c
        /*006e*/ 	.short	(.L_19 - .L_18)


	//   ....[0]....
.L_18:
        /*0070*/ 	.word	0x00000070


	//   ....[1]....
        /*0074*/ 	.word	0x00000e10


	//----- nvinfo : EIATTR_CRS_STACK_SIZE
	.align		4
.L_19:
        /*0078*/ 	.byte	0x04, 0x1e
        /*007a*/ 	.short	(.L_21 - .L_20)
.L_20:
        /*007c*/ 	.word	0x00000000


	//----- nvinfo : EIATTR_CBANK_PARAM_SIZE
	.align		4
.L_21:
        /*0080*/ 	.byte	0x03, 0x19
        /*0082*/ 	.short	0x0020


	//----- nvinfo : EIATTR_PARAM_CBANK
	.align		4
        /*0084*/ 	.byte	0x04, 0x0a
        /*0086*/ 	.short	(.L_23 - .L_22)
	.align		4
.L_22:
        /*0088*/ 	.word	index@(.nv.constant0._Z8mltpl_2DP7double2S0_S0_ii)
        /*008c*/ 	.short	0x0380
        /*008e*/ 	.short	0x0020


	//----- nvinfo : EIATTR_SW_WAR
	.align		4
.L_23:
        /*0090*/ 	.byte	0x04, 0x36
        /*0092*/ 	.short	(.L_25 - .L_24)
.L_24:
        /*0094*/ 	.word	0x00000008
.L_25:


//--------------------- .nv.callgraph             --------------------------
	.section	.nv.callgraph,"",@"SHT_CUDA_CALLGRAPH"
	.align	4
	.sectionentsize	8
	.align		4
        /*0000*/ 	.word	0x00000000
	.align		4
        /*0004*/ 	.word	0xffffffff
	.align		4
        /*0008*/ 	.word	0x00000000
	.align		4
        /*000c*/ 	.word	0xfffffffe
	.align		4
        /*0010*/ 	.word	0x00000000
	.align		4
        /*0014*/ 	.word	0xfffffffd
	.align		4
        /*0018*/ 	.word	0x00000000
	.align		4
        /*001c*/ 	.word	0xfffffffc


//--------------------- .text._Z8mltpl_2DP7double2S0_S0_ii --------------------------
	.section	.text._Z8mltpl_2DP7double2S0_S0_ii,"ax",@progbits
	.align	128
        .global         _Z8mltpl_2DP7double2S0_S0_ii
        .type           _Z8mltpl_2DP7double2S0_S0_ii,@function
        .size           _Z8mltpl_2DP7double2S0_S0_ii,(.L_x_7 - _Z8mltpl_2DP7double2S0_S0_ii)
        .other          _Z8mltpl_2DP7double2S0_S0_ii,@"STO_CUDA_ENTRY STV_DEFAULT"
_Z8mltpl_2DP7double2S0_S0_ii:
.text._Z8mltpl_2DP7double2S0_S0_ii:
[----:B------:R-:W-:Y:S01]  /*0000*/  LDC R1, c[0x0][0x37c] ;  /* 0x0000df00ff017b82 */ /* 0x000fe20000000800 */
[----:B------:R-:W0:Y:S07]  /*0010*/  S2R R16, SR_TID.X ;  /* 0x0000000000107919 */ /* 0x000e2e0000002100 */
[----:B------:R-:W0:Y:S01]  /*0020*/  S2UR UR4, SR_CTAID.X ;  /* 0x00000000000479c3 */ /* 0x000e220000002500 */
[----:B------:R-:W1:Y:S07]  /*0030*/  LDCU UR5, c[0x0][0x39c] ;  /* 0x00007380ff0577ac */ /* 0x000e6e0008000800 */
[----:B------:R-:W0:Y:S02]  /*0040*/  LDC R3, c[0x0][0x360] ;  /* 0x0000d800ff037b82 */ /* 0x000e240000000800 */
[----:B0-----:R-:W-:-:S05]  /*0050*/  IMAD R16, R3, UR4, R16 ;  /* 0x0000000403107c24 */ /* 0x001fca000f8e0210 */
[----:B-1----:R-:W-:-:S13]  /*0060*/  ISETP.GE.AND P0, PT, R16, UR5, PT ;  /* 0x0000000510007c0c */ /* 0x002fda000bf06270 */
[----:B------:R-:W-:Y:S05]  /*0070*/  @P0 EXIT ;  /* 0x000000000000094d */ /* 0x000fea0003800000 */
[----:B------:R-:W0:Y:S01]  /*0080*/  LDCU UR4, c[0x0][0x398] ;  /* 0x00007300ff0477ac */ /* 0x000e220008000800 */
[----:B------:R-:W1:Y:S01]  /*0090*/  LDCU UR5, c[0x0][0x370] ;  /* 0x00006e00ff0577ac */ /* 0x000e620008000800 */
[----:B------:R-:W2:Y:S01]  /*00a0*/  LDCU.64 UR10, c[0x0][0x358] ;  /* 0x00006b00ff0a77ac */ /* 0x000ea20008000a00 */
[----:B0-----:R-:W-:Y:S02]  /*00b0*/  ULOP3.LUT UR9, UR4, 0x7ffffff8, URZ, 0xc0, !UPT ;  /* 0x7ffffff804097892 */ /* 0x001fe4000f8ec0ff */
[----:B------:R-:W-:Y:S01]  /*00c0*/  ULOP3.LUT UR8, UR4, 0x7, URZ, 0xc0, !UPT ;  /* 0x0000000704087892 */ /* 0x000fe2000f8ec0ff */
[----:B-1----:R-:W-:Y:S01]  /*00d0*/  IMAD R0, R3, UR5, RZ ;  /* 0x0000000503007c24 */ /* 0x002fe2000f8e02ff */
[----:B------:R-:W-:Y:S02]  /*00e0*/  ULOP3.LUT UR4, UR4, 0x3, URZ, 0xc0, !UPT ;  /* 0x0000000304047892 */ /* 0x000fe4000f8ec0ff */
[----:B--2---:R-:W-:-:S12]  /*00f0*/  UIADD3 UR12, UPT, UPT, -UR9, URZ, URZ ;  /* 0x000000ff090c7290 */ /* 0x004fd8000fffe1ff */
.L_x_5:
[----:B0--3--:R-:W0:Y:S02]  /*0100*/  LDC R2, c[0x0][0x398] ;  /* 0x0000e600ff027b82 */ /* 0x009e240000000800 */
[----:B0-----:R-:W-:-:S13]  /*0110*/  ISETP.GE.AND P0, PT, R2, 0x1, PT ;  /* 0x000000010200780c */ /* 0x001fda0003f06270 */
[----:B-12---:R-:W-:Y:S05]  /*0120*/  @!P0 BRA `(.L_x_0) ;  /* 0x0000000c00208947 */ /* 0x006fea0003800000 */
[----:B------:R-:W0:Y:S01]  /*0130*/  LDC.64 R20, c[0x0][0x390] ;  /* 0x0000e400ff147b82 */ /* 0x000e220000000a00 */
[----:B------:R-:W-:Y:S01]  /*0140*/  ISETP.GE.U32.AND P0, PT, R2, 0x8, PT ;  /* 0x000000080200780c */ /* 0x000fe20003f06070 */
[----:B------:R-:W-:Y:S02]  /*0150*/  HFMA2 R17, -RZ, RZ, 0, 0 ;  /* 0x00000000ff117431 */ /* 0x000fe400000001ff */
[C---:B------:R-:W-:Y:S02]  /*0160*/  IMAD R3, R16.reuse, R2, RZ ;  /* 0x0000000210037224 */ /* 0x040fe400078e02ff */
[----:B0-----:R-:W-:-:S08]  /*0170*/  IMAD.WIDE R20, R16, 0x10, R20 ;  /* 0x0000001010147825 */ /* 0x001fd000078e0214 */
[----:B------:R-:W-:Y:S05]  /*0180*/  @!P0 BRA `(.L_x_1) ;  /* 0x0000000400808947 */ /* 0x000fea0003800000 */
[----:B------:R-:W0:Y:S01]  /*0190*/  LDCU.64 UR6, c[0x0][0x388] ;  /* 0x00007100ff0677ac */ /* 0x000e220008000a00 */
[----:B------:R-:W-:Y:S01]  /*01a0*/  MOV R18, R3 ;  /* 0x0000000300127202 */ /* 0x000fe20000000f00 */
[----:B------:R-:W-:Y:S01]  /*01b0*/  IMAD.U32 R17, RZ, RZ, UR12 ;  /* 0x0000000cff117e24 */ /* 0x000fe2000f8e00ff */
[----:B0-----:R-:W-:-:S04]  /*01c0*/  UIADD3 UR5, UP0, UPT, UR6, 0x40, URZ ;  /* 0x0000004006057890 */ /* 0x001fc8000ff1e0ff */
[----:B------:R-:W-:Y:S02]  /*01d0*/  UIADD3.X UR6, UPT, UPT, URZ, UR7, URZ, UP0, !UPT ;  /* 0x00000007ff067290 */ /* 0x000fe400087fe4ff */
[----:B------:R-:W-:-:S04]  /*01e0*/  MOV R22, UR5 ;  /* 0x0000000500167c02 */ /* 0x000fc80008000f00 */
[----:B------:R-:W-:-:S07]  /*01f0*/  IMAD.U32 R23, RZ, RZ, UR6 ;  /* 0x00000006ff177e24 */ /* 0x000fce000f8e00ff */
.L_x_2:
[----:B0-----:R-:W0:Y:S01]  /*0200*/  LDC.64 R24, c[0x0][0x380] ;  /* 0x0000e000ff187b82 */ /* 0x001e220000000a00 */
[----:B------:R-:W2:Y:S04]  /*0210*/  LDG.E.128 R4, desc[UR10][R20.64] ;  /* 0x0000000a14047981 */ /* 0x000ea8000c1e1d00 */
[----:B------:R-:W2:Y:S01]  /*0220*/  LDG.E.128 R8, desc[UR10][R22.64+-0x40] ;  /* 0xffffc00a16087981 */ /* 0x000ea2000c1e1d00 */
[----:B0-----:R-:W-:-:S05]  /*0230*/  IMAD.WIDE R24, R18, 0x10, R24 ;  /* 0x0000001012187825 */ /* 0x001fca00078e0218 */
[----:B------:R-:W3:Y:S01]  /*0240*/  LDG.E.128 R12, desc[UR10][R24.64] ;  /* 0x0000000a180c7981 */ /* 0x000ee2000c1e1d00 */
[----:B--2---:R-:W-:Y:S02]  /*0250*/  DADD R6, R10, R6 ;  /* 0x000000000a067229 */ /* 0x004fe40000000006 */
[----:B------:R-:W-:-:S06]  /*0260*/  DADD R8, R8, R4 ;  /* 0x0000000008087229 */ /* 0x000fcc0000000004 */
[-C--:B---3--:R-:W-:Y:S02]  /*0270*/  DMUL R4, R6, R14.reuse ;  /* 0x0000000e06047228 */ /* 0x088fe40000000000 */
[----:B------:R-:W-:-:S06]  /*0280*/  DMUL R14, R8, R14 ;  /* 0x0000000e080e7228 */ /* 0x000fcc0000000000 */
[-C--:B------:R-:W-:Y:S02]  /*0290*/  DFMA R4, R8, R12.reuse, -R4 ;  /* 0x0000000c0804722b */ /* 0x080fe40000000804 */
[----:B------:R-:W-:Y:S02]  /*02a0*/  DFMA R6, R6, R12, R14 ;  /* 0x0000000c0606722b */ /* 0x000fe4000000000e */
[----:B------:R-:W2:Y:S05]  /*02b0*/  LDG.E.128 R12, desc[UR10][R24.64+0x10] ;  /* 0x0000100a180c7981 */ /* 0x000eaa000c1e1d00 */
[----:B------:R0:W-:Y:S04]  /*02c0*/  STG.E.128 desc[UR10][R24.64], R4 ;  /* 0x0000000418007986 */ /* 0x0001e8000c101d0a */
[----:B------:R-:W3:Y:S04]  /*02d0*/  LDG.E.128 R8, desc[UR10][R20.64] ;  /* 0x0000000a14087981 */ /* 0x000ee8000c1e1d00 */
[----:B0-----:R-:W3:Y:S02]  /*02e0*/  LDG.E.128 R4, desc[UR10][R22.64+-0x30] ;  /* 0xffffd00a16047981 */ /* 0x001ee4000c1e1d00 */
[----:B---3--:R-:W-:-:S02]  /*02f0*/  DADD R6, R6, R10 ;  /* 0x0000000006067229 */ /* 0x008fc4000000000a */
[----:B------:R-:W-:-:S06]  /*0300*/  DADD R8, R4, R8 ;  /* 0x0000000004087229 */ /* 0x000fcc0000000008 */
[-C--:B--2---:R-:W-:Y:S02]  /*0310*/  DMUL R4, R6, R14.reuse ;  /* 0x0000000e06047228 */ /* 0x084fe40000000000 */
        /* <DEDUP_REMOVED lines=56> */
[----:B0-----:R0:W3:Y:S01]  /*06a0*/  LDG.E.128 R4, desc[UR10][R22.64+0x30] ;  /* 0x0000300a16047981 */ /* 0x0010e2000c1e1d00 */
[----:B------:R-:W-:-:S04]  /*06b0*/  IADD3 R17, PT, PT, R17, 0x8, RZ ;  /* 0x0000000811117810 */ /* 0x000fc80007ffe0ff */
[----:B------:R-:W-:Y:S02]  /*06c0*/  ISETP.NE.AND P0, PT, R17, RZ, PT ;  /* 0x000000ff1100720c */ /* 0x000fe40003f05270 */
[----:B0-----:R-:W-:Y:S02]  /*06d0*/  IADD3 R22, P1, PT, R22, 0x80, RZ ;  /* 0x0000008016167810 */ /* 0x001fe40007f3e0ff */
[----:B------:R-:W-:-:S03]  /*06e0*/  IADD3 R18, PT, PT, R18, 0x8, RZ ;  /* 0x0000000812127810 */ /* 0x000fc60007ffe0ff */
[----:B------:R-:W-:Y:S01]  /*06f0*/  IMAD.X R23, RZ, RZ, R23, P1 ;  /* 0x000000ffff177224 */ /* 0x000fe200008e0617 */
[----:B---3--:R-:W-:Y:S02]  /*0700*/  DADD R6, R6, R10 ;  /* 0x0000000006067229 */ /* 0x008fe4000000000a */
[----:B------:R-:W-:-:S06]  /*0710*/  DADD R8, R4, R8 ;  /* 0x0000000004087229 */ /* 0x000fcc0000000008 */
[-C--:B--2---:R-:W-:Y:S02]  /*0720*/  DMUL R4, R6, R14.reuse ;  /* 0x0000000e06047228 */ /* 0x084fe40000000000 */
[----:B------:R-:W-:-:S06]  /*0730*/  DMUL R14, R8, R14 ;  /* 0x0000000e080e7228 */ /* 0x000fcc0000000000 */
[-C--:B------:R-:W-:Y:S02]  /*0740*/  DFMA R4, R8, R12.reuse, -R4 ;  /* 0x0000000c0804722b */ /* 0x080fe40000000804 */
[----:B------:R-:W-:-:S07]  /*0750*/  DFMA R6, R6, R12, R14 ;  /* 0x0000000c0606722b */ /* 0x000fce000000000e */
[----:B------:R0:W-:Y:S01]  /*0760*/  STG.E.128 desc[UR10][R24.64+0x70], R4 ;  /* 0x0000700418007986 */ /* 0x0001e2000c101d0a */
[----:B------:R-:W-:Y:S05]  /*0770*/  @P0 BRA `(.L_x_2) ;  /* 0xfffffff800a00947 */ /* 0x000fea000383ffff */
[----:B------:R-:W-:-:S07]  /*0780*/  MOV R17, UR9 ;  /* 0x0000000900117c02 */ /* 0x000fce0008000f00 */
.L_x_1:
[----:B------:R-:W-:-:S09]  /*0790*/  UISETP.NE.AND UP0, UPT, UR8, URZ, UPT ;  /* 0x000000ff0800728c */ /* 0x000fd2000bf05270 */
[----:B------:R-:W-:Y:S05]  /*07a0*/  BRA.U !UP0, `(.L_x_0) ;  /* 0x0000000508807547 */ /* 0x000fea000b800000 */
[----:B------:R-:W-:Y:S02]  /*07b0*/  UIADD3 UR5, UPT, UPT, UR8, -0x1, URZ ;  /* 0xffffffff08057890 */ /* 0x000fe4000fffe0ff */
[----:B------:R-:W-:Y:S02]  /*07c0*/  UISETP.NE.AND UP1, UPT, UR4, URZ, UPT ;  /* 0x000000ff0400728c */ /* 0x000fe4000bf25270 */
[----:B------:R-:W-:-:S09]  /*07d0*/  UISETP.GE.U32.AND UP0, UPT, UR5, 0x3, UPT ;  /* 0x000000030500788c */ /* 0x000fd2000bf06070 */
[----:B------:R-:W-:Y:S05]  /*07e0*/  BRA.U !UP0, `(.L_x_3) ;  /* 0x0000000108b87547 */ /* 0x000fea000b800000 */
[----:B------:R-:W1:Y:S01]  /*07f0*/  LDC.64 R22, c[0x0][0x388] ;  /* 0x0000e200ff167b82 */ /* 0x000e620000000a00 */
[----:B------:R-:W-:Y:S01]  /*0800*/  IMAD.IADD R13, R3, 0x1, R17 ;  /* 0x00000001030d7824 */ /* 0x000fe200078e0211 */
[----:B0-----:R-:W2:Y:S06]  /*0810*/  LDG.E.128 R4, desc[UR10][R20.64] ;  /* 0x0000000a14047981 */ /* 0x001eac000c1e1d00 */
[----:B------:R-:W0:Y:S01]  /*0820*/  LDC.64 R18, c[0x0][0x380] ;  /* 0x0000e000ff127b82 */ /* 0x000e220000000a00 */
[----:B-1----:R-:W-:-:S05]  /*0830*/  IMAD.WIDE.U32 R22, R17, 0x10, R22 ;  /* 0x0000001011167825 */ /* 0x002fca00078e0016 */
        /* <DEDUP_REMOVED lines=32> */
[----:B0-----:R-:W3:Y:S01]  /*0a40*/  LDG.E.128 R4, desc[UR10][R22.64+0x30] ;  /* 0x0000300a16047981 */ /* 0x001ee2000c1e1d00 */
[----:B------:R-:W-:Y:S01]  /*0a50*/  IADD3 R17, PT, PT, R17, 0x4, RZ ;  /* 0x0000000411117810 */ /* 0x000fe20007ffe0ff */
[----:B---3--:R-:W-:-:S02]  /*0a60*/  DADD R10, R6, R10 ;  /* 0x00000000060a7229 */ /* 0x008fc4000000000a */
[----:B------:R-:W-:-:S06]  /*0a70*/  DADD R8, R4, R8 ;  /* 0x0000000004087229 */ /* 0x000fcc0000000008 */
[-C--:B--2---:R-:W-:Y:S02]  /*0a80*/  DMUL R24, R10, R14.reuse ;  /* 0x0000000e0a187228 */ /* 0x084fe40000000000 */
[----:B------:R-:W-:-:S06]  /*0a90*/  DMUL R14, R8, R14 ;  /* 0x0000000e080e7228 */ /* 0x000fcc0000000000 */
[-C--:B------:R-:W-:Y:S02]  /*0aa0*/  DFMA R4, R8, R12.reuse, -R24 ;  /* 0x0000000c0804722b */ /* 0x080fe40000000818 */
[----:B------:R-:W-:-:S07]  /*0ab0*/  DFMA R6, R10, R12, R14 ;  /* 0x0000000c0a06722b */ /* 0x000fce000000000e */
[----:B------:R1:W-:Y:S04]  /*0ac0*/  STG.E.128 desc[UR10][R18.64+0x30], R4 ;  /* 0x0000300412007986 */ /* 0x0003e8000c101d0a */
.L_x_3:
[----:B------:R-:W-:Y:S05]  /*0ad0*/  BRA.U !UP1, `(.L_x_0) ;  /* 0x0000000109b47547 */ /* 0x000fea000b800000 */
[----:B------:R-:W-:Y:S01]  /*0ae0*/  UISETP.NE.AND UP0, UPT, UR4, 0x1, UPT ;  /* 0x000000010400788c */ /* 0x000fe2000bf05270 */
[----:B------:R-:W-:-:S08]  /*0af0*/  LOP3.LUT P0, RZ, R2, 0x1, RZ, 0xc0, !PT ;  /* 0x0000000102ff7812 */ /* 0x000fd0000780c0ff */
[----:B------:R-:W-:Y:S05]  /*0b00*/  BRA.U !UP0, `(.L_x_4) ;  /* 0x0000000108687547 */ /* 0x000fea000b800000 */
[----:B------:R-:W2:Y:S01]  /*0b10*/  LDC.64 R22, c[0x0][0x388] ;  /* 0x0000e200ff167b82 */ /* 0x000ea20000000a00 */
[----:B------:R-:W-:Y:S01]  /*0b20*/  IADD3 R13, PT, PT, R3, R17, RZ ;  /* 0x00000011030d7210 */ /* 0x000fe20007ffe0ff */
[----:B01----:R-:W3:Y:S06]  /*0b30*/  LDG.E.128 R4, desc[UR10][R20.64] ;  /* 0x0000000a14047981 */ /* 0x003eec000c1e1d00 */
[----:B------:R-:W0:Y:S01]  /*0b40*/  LDC.64 R18, c[0x0][0x380] ;  /* 0x0000e000ff127b82 */ /* 0x000e220000000a00 */
[----:B--2---:R-:W-:-:S05]  /*0b50*/  IMAD.WIDE.U32 R22, R17, 0x10, R22 ;  /* 0x0000001011167825 */ /* 0x004fca00078e0016 */
[----:B------:R-:W3:Y:S01]  /*0b60*/  LDG.E.128 R8, desc[UR10][R22.64] ;  /* 0x0000000a16087981 */ /* 0x000ee2000c1e1d00 */
[----:B0-----:R-:W-:-:S05]  /*0b70*/  IMAD.WIDE R18, R13, 0x10, R18 ;  /* 0x000000100d127825 */ /* 0x001fca00078e0212 */
[----:B------:R-:W2:Y:S01]  /*0b80*/  LDG.E.128 R12, desc[UR10][R18.64] ;  /* 0x0000000a120c7981 */ /* 0x000ea2000c1e1d00 */
[----:B---3--:R-:W-:Y:S02]  /*0b90*/  DADD R6, R10, R6 ;  /* 0x000000000a067229 */ /* 0x008fe40000000006 */
        /* <DEDUP_REMOVED lines=9> */
[----:B------:R-:W-:Y:S01]  /*0c30*/  VIADD R17, R17, 0x2 ;  /* 0x0000000211117836 */ /* 0x000fe20000000000 */
[----:B---3--:R-:W-:-:S02]  /*0c40*/  DADD R10, R6, R10 ;  /* 0x00000000060a7229 */ /* 0x008fc4000000000a */
[----:B------:R-:W-:-:S06]  /*0c50*/  DADD R8, R4, R8 ;  /* 0x0000000004087229 */ /* 0x000fcc0000000008 */
[-C--:B--2---:R-:W-:Y:S02]  /*0c60*/  DMUL R24, R10, R14.reuse ;  /* 0x0000000e0a187228 */ /* 0x084fe40000000000 */
[----:B------:R-:W-:-:S06]  /*0c70*/  DMUL R14, R8, R14 ;  /* 0x0000000e080e7228 */ /* 0x000fcc0000000000 */
[-C--:B------:R-:W-:Y:S02]  /*0c80*/  DFMA R4, R8, R12.reuse, -R24 ;  /* 0x0000000c0804722b */ /* 0x080fe40000000818 */
[----:B------:R-:W-:-:S07]  /*0c90*/  DFMA R6, R10, R12, R14 ;  /* 0x0000000c0a06722b */ /* 0x000fce000000000e */
[----:B------:R2:W-:Y:S04]  /*0ca0*/  STG.E.128 desc[UR10][R18.64+0x10], R4 ;  /* 0x0000100412007986 */ /* 0x0005e8000c101d0a */
.L_x_4:
[----:B------:R-:W-:Y:S05]  /*0cb0*/  @!P0 BRA `(.L_x_0) ;  /* 0x00000000003c8947 */ /* 0x000fea0003800000 */
[----:B------:R-:W3:Y:S01]  /*0cc0*/  LDC.64 R12, c[0x0][0x388] ;  /* 0x0000e200ff0c7b82 */ /* 0x000ee20000000a00 */
[----:B------:R-:W-:Y:S01]  /*0cd0*/  IADD3 R3, PT, PT, R3, R17, RZ ;  /* 0x0000001103037210 */ /* 0x000fe20007ffe0ff */
[----:B------:R-:W4:Y:S06]  /*0ce0*/  LDG.E.128 R20, desc[UR10][R20.64] ;  /* 0x0000000a14147981 */ /* 0x000f2c000c1e1d00 */
[----:B012---:R-:W0:Y:S01]  /*0cf0*/  LDC.64 R4, c[0x0][0x380] ;  /* 0x0000e000ff047b82 */ /* 0x007e220000000a00 */
[----:B---3--:R-:W-:-:S05]  /*0d00*/  IMAD.WIDE.U32 R12, R17, 0x10, R12 ;  /* 0x00000010110c7825 */ /* 0x008fca00078e000c */
[----:B------:R-:W4:Y:S01]  /*0d10*/  LDG.E.128 R8, desc[UR10][R12.64] ;  /* 0x0000000a0c087981 */ /* 0x000f22000c1e1d00 */
[----:B0-----:R-:W-:-:S05]  /*0d20*/  IMAD.WIDE R2, R3, 0x10, R4 ;  /* 0x0000001003027825 */ /* 0x001fca00078e0204 */
[----:B------:R-:W2:Y:S01]  /*0d30*/  LDG.E.128 R4, desc[UR10][R2.64] ;  /* 0x0000000a02047981 */ /* 0x000ea2000c1e1d00 */
[----:B----4-:R-:W-:Y:S02]  /*0d40*/  DADD R10, R10, R22 ;  /* 0x000000000a0a7229 */ /* 0x010fe40000000016 */
[----:B------:R-:W-:-:S06]  /*0d50*/  DADD R8, R8, R20 ;  /* 0x0000000008087229 */ /* 0x000fcc0000000014 */
[-C--:B--2---:R-:W-:Y:S02]  /*0d60*/  DMUL R14, R10, R6.reuse ;  /* 0x000000060a0e7228 */ /* 0x084fe40000000000 */
[----:B------:R-:W-:-:S06]  /*0d70*/  DMUL R6, R8, R6 ;  /* 0x0000000608067228 */ /* 0x000fcc0000000000 */
[-C--:B------:R-:W-:Y:S02]  /*0d80*/  DFMA R8, R8, R4.reuse, -R14 ;  /* 0x000000040808722b */ /* 0x080fe4000000080e */
[----:B------:R-:W-:-:S07]  /*0d90*/  DFMA R10, R10, R4, R6 ;  /* 0x000000040a0a722b */ /* 0x000fce0000000006 */
[----:B------:R3:W-:Y:S04]  /*0da0*/  STG.E.128 desc[UR10][R2.64], R8 ;  /* 0x0000000802007986 */ /* 0x0007e8000c101d0a */
.L_x_0:
[----:B------:R-:W-:Y:S05]  /*0db0*/  WARPSYNC.ALL ;  /* 0x0000000000007948 */ /* 0x000fea0003800000 */
[----:B------:R-:W4:Y:S01]  /*0dc0*/  LDCU UR5, c[0x0][0x39c] ;  /* 0x00007380ff0577ac */ /* 0x000f220008000800 */
[----:B------:R-:W-:Y:S01]  /*0dd0*/  IADD3 R16, PT, PT, R0, R16, RZ ;  /* 0x0000001000107210 */ /* 0x000fe20007ffe0ff */
[----:B------:R-:W-:Y:S03]  /*0de0*/  BAR.SYNC.DEFER_BLOCKING 0x0 ;  /* 0x0000000000007b1d */ /* 0x000fe60000010000 */
[----:B----4-:R-:W-:-:S13]  /*0df0*/  ISETP.GE.AND P0, PT, R16, UR5, PT ;  /* 0x0000000510007c0c */ /* 0x010fda000bf06270 */
[----:B------:R-:W-:Y:S05]  /*0e00*/  @!P0 BRA `(.L_x_5) ;  /* 0xfffffff000bc8947 */ /* 0x000fea000383ffff */
[----:B------:R-:W-:Y:S05]  /*0e10*/  EXIT ;  /* 0x000000000000794d */ /* 0x000fea0003800000 */
.L_x_6:
[----:B------:R-:W-:-:S00]  /*0e20*/  BRA `(.L_x_6) ;  /* 0xfffffffc00fc7947 */ /* 0x000fc0000383ffff */
[----:B------:R-:W-:-:S00]  /*0e30*/  NOP ;  /* 0x0000000000007918 */ /* 0x000fc00000000000 */
        /* <DEDUP_REMOVED lines=12> */
.L_x_7:


//--------------------- .nv.shared.reserved.0     --------------------------
	.section	.nv.shared.reserved.0,"aw",@nobits
	.weak		__nv_reservedSMEM_offset_0_alias
	.size		__nv_reservedSMEM_offset_0_alias, 0, 64
	.other		__nv_reservedSMEM_offset_0_alias,@"STO_CUDA_RESERVED_SHARED STV_DEFAULT"
__nv_reservedSMEM_offset_0_alias:
	.zero		0
	.zero		64


//--------------------- .nv.constant0._Z8mltpl_2DP7double2S0_S0_ii --------------------------
	.section	.nv.constant0._Z8mltpl_2DP7double2S0_S0_ii,"a",@progbits
	.sectionflags	@""
	.align	4
.nv.constant0._Z8mltpl_2DP7double2S0_S0_ii:
	.zero		928


//--------------------- SYMBOLS --------------------------

	.type		.nv.reservedSmem.offset0,@object
	.size		.nv.reservedSmem.offset0,0x4
